//
// Generated by NVIDIA NVVM Compiler
//
// Compiler Build ID: CL-36424714
// Cuda compilation tools, release 13.0, V13.0.88
// Based on NVVM 20.0.0
//

.version 9.0
.target sm_100
.address_size 64

	// .globl	_Z12parallel_sumPfPKfi

.visible .entry _Z12parallel_sumPfPKfi(
	.param .u64 .ptr .align 1 _Z12parallel_sumPfPKfi_param_0,
	.param .u64 .ptr .align 1 _Z12parallel_sumPfPKfi_param_1,
	.param .u32 _Z12parallel_sumPfPKfi_param_2
)
{
	.reg .pred 	%p<4>;
	.reg .b32 	%r<16>;
	.reg .b32 	%f<11>;
	.reg .b64 	%rd<7>;

	ld.param.u64 	%rd4, [_Z12parallel_sumPfPKfi_param_0];
	ld.param.u64 	%rd3, [_Z12parallel_sumPfPKfi_param_1];
	ld.param.u32 	%r9, [_Z12parallel_sumPfPKfi_param_2];
	cvta.to.global.u64 	%rd1, %rd4;
	mov.u32 	%r1, %ntid.x;
	mov.u32 	%r10, %ctaid.x;
	mov.u32 	%r11, %tid.x;
	mad.lo.s32 	%r14, %r1, %r10, %r11;
	setp.ge.s32 	%p1, %r14, %r9;
	mov.f32 	%f10, 0f00000000;
	@%p1 bra 	$L__BB0_3;
	mov.u32 	%r12, %nctaid.x;
	mul.lo.s32 	%r3, %r1, %r12;
	cvta.to.global.u64 	%rd2, %rd3;
	mov.f32 	%f10, 0f00000000;
$L__BB0_2:
	mul.wide.s32 	%rd5, %r14, 4;
	add.s64 	%rd6, %rd2, %rd5;
	ld.global.f32 	%f6, [%rd6];
	add.f32 	%f10, %f10, %f6;
	add.s32 	%r14, %r14, %r3;
	setp.lt.s32 	%p2, %r14, %r9;
	@%p2 bra 	$L__BB0_2;
$L__BB0_3:
	ld.global.u32 	%r15, [%rd1];
$L__BB0_4:
	mov.b32 	%f7, %r15;
	add.f32 	%f8, %f10, %f7;
	mov.b32 	%r13, %f8;
	atom.relaxed.global.cas.b32 	%r8, [%rd1], %r15, %r13;
	setp.ne.s32 	%p3, %r15, %r8;
	mov.u32 	%r15, %r8;
	@%p3 bra 	$L__BB0_4;
	ret;

}


// ===== COMPILED SASS (sm_100) =====

	.target	sm_100

	.elftype	@"ET_EXEC"


//--------------------- .note.nv.tkinfo           --------------------------
	.section	.note.nv.tkinfo,"",@"SHT_NOTE"
	.sectionflags	@"SHF_NOTE_NV_TKINFO"
	.tkinfo
        /*0018*/ 	.word	0x00000002
        /*0030*/ 	.string	""
        /*0030*/ 	.string	"ptxas"
        /*0030*/ 	.string	"Cuda compilation tools, release 13.0, V13.0.88"
        /*0030*/ 	.string	"Build cuda_13.0.r13.0/compiler.36424714_0"
        /*0030*/ 	.string	"-arch sm_100 -m 64 "



//--------------------- .note.nv.cuinfo           --------------------------
	.section	.note.nv.cuinfo,"",@"SHT_NOTE"
	.sectionflags	@"SHF_NOTE_NV_CUINFO"
        /*0018*/ 	.short	0x0002
        /*001a*/ 	.short	0x0064
        /*001c*/ 	.short	0x0082
	.zero		2


//--------------------- .nv.info                  --------------------------
	.section	.nv.info,"",@"SHT_CUDA_INFO"
	.align	4


	//----- nvinfo : EIATTR_REGCOUNT
	.align		4
        /*0000*/ 	.byte	0x04, 0x2f
        /*0002*/ 	.short	(.L_1 - .L_0)
	.align		4
.L_0:
        /*0004*/ 	.word	index@(_Z12parallel_sumPfPKfi)
        /*0008*/ 	.word	0x0000000e


	//----- nvinfo : EIATTR_FRAME_SIZE
	.align		4
.L_1:
        /*000c*/ 	.byte	0x04, 0x11
        /*000e*/ 	.short	(.L_3 - .L_2)
	.align		4
.L_2:
        /*0010*/ 	.word	index@(_Z12parallel_sumPfPKfi)
        /*0014*/ 	.word	0x00000000


	//----- nvinfo : EIATTR_MIN_STACK_SIZE
	.align		4
.L_3:
        /*0018*/ 	.byte	0x04, 0x12
        /*001a*/ 	.short	(.L_5 - .L_4)
	.align		4
.L_4:
        /*001c*/ 	.word	index@(_Z12parallel_sumPfPKfi)
        /*0020*/ 	.word	0x00000000
.L_5:


//--------------------- .nv.compat                --------------------------
	.section	.nv.compat,"",@"SHT_CUDA_COMPAT_INFO"
	.align	4
        /*0000*/ 	.byte	0x02, 0x09, 0x00, 0x00, 0x02, 0x02, 0x01, 0x00, 0x02, 0x05, 0x05, 0x00, 0x03, 0x07, 0x01, 0x01
        /*0010*/ 	.byte	0x02, 0x03, 0x00, 0x00, 0x02, 0x06, 0x01, 0x00, 0x04, 0x0b, 0x08, 0x00, 0x09, 0x00, 0x00, 0x00
        /*0020*/ 	.byte	0x00, 0x00, 0x00, 0x00


//--------------------- .nv.info._Z12parallel_sumPfPKfi --------------------------
	.section	.nv.info._Z12parallel_sumPfPKfi,"",@"SHT_CUDA_INFO"
	.sectionflags	@""
	.align	4


	//----- nvinfo : EIATTR_CUDA_API_VERSION
	.align		4
        /*0000*/ 	.byte	0x04, 0x37
        /*0002*/ 	.short	(.L_7 - .L_6)
.L_6:
        /*0004*/ 	.word	0x00000082


	//----- nvinfo : EIATTR_KPARAM_INFO
	.align		4
.L_7:
        /*0008*/ 	.byte	0x04, 0x17
        /*000a*/ 	.short	(.L_9 - .L_8)
.L_8:
        /*000c*/ 	.word	0x00000000
        /*0010*/ 	.short	0x0002
        /*0012*/ 	.short	0x0010
        /*0014*/ 	.byte	0x00, 0xf0, 0x11, 0x00


	//----- nvinfo : EIATTR_KPARAM_INFO
	.align		4
.L_9:
        /*0018*/ 	.byte	0x04, 0x17
        /*001a*/ 	.short	(.L_11 - .L_10)
.L_10:
        /*001c*/ 	.word	0x00000000
        /*0020*/ 	.short	0x0001
        /*0022*/ 	.short	0x0008
        /*0024*/ 	.byte	0x00, 0xf5, 0x21, 0x00


	//----- nvinfo : EIATTR_KPARAM_INFO
	.align		4
.L_11:
        /*0028*/ 	.byte	0x04, 0x17
        /*002a*/ 	.short	(.L_13 - .L_12)
.L_12:
        /*002c*/ 	.word	0x00000000
        /*0030*/ 	.short	0x0000
        /*0032*/ 	.short	0x0000
        /*0034*/ 	.byte	0x00, 0xf5, 0x21, 0x00


	//----- nvinfo : EIATTR_SPARSE_MMA_MASK
	.align		4
.L_13:
        /*0038*/ 	.byte	0x03, 0x50
        /*003a*/ 	.short	0x0000


	//----- nvinfo : EIATTR_MAXREG_COUNT
	.align		4
        /*003c*/ 	.byte	0x03, 0x1b
        /*003e*/ 	.short	0x00ff


	//----- nvinfo : EIATTR_MERCURY_ISA_VERSION
	.align		4
        /*0040*/ 	.byte	0x03, 0x5f
        /*0042*/ 	.short	0x0101


	//----- nvinfo : EIATTR_VRC_CTA_INIT_COUNT
	.align		4
        /*0044*/ 	.byte	0x02, 0x4a
	.zero		1
	.zero		1


	//----- nvinfo : EIATTR_EXIT_INSTR_OFFSETS
	.align		4
        /*0048*/ 	.byte	0x04, 0x1c
        /*004a*/ 	.short	(.L_15 - .L_14)


	//   ....[0]....
.L_14:
        /*004c*/ 	.word	0x000001e0


	//----- nvinfo : EIATTR_CRS_STACK_SIZE
	.align		4
.L_15:
        /*0050*/ 	.byte	0x04, 0x1e
        /*0052*/ 	.short	(.L_17 - .L_16)
.L_16:
        /*0054*/ 	.word	0x00000000


	//----- nvinfo : EIATTR_CBANK_PARAM_SIZE
	.align		4
.L_17:
        /*0058*/ 	.byte	0x03, 0x19
        /*005a*/ 	.short	0x0014


	//----- nvinfo : EIATTR_PARAM_CBANK
	.align		4
        /*005c*/ 	.byte	0x04, 0x0a
        /*005e*/ 	.short	(.L_19 - .L_18)
	.align		4
.L_18:
        /*0060*/ 	.word	index@(.nv.constant0._Z12parallel_sumPfPKfi)
        /*0064*/ 	.short	0x0380
        /*0066*/ 	.short	0x0014


	//----- nvinfo : EIATTR_SW_WAR
	.align		4
.L_19:
        /*0068*/ 	.byte	0x04, 0x36
        /*006a*/ 	.short	(.L_21 - .L_20)
.L_20:
        /*006c*/ 	.word	0x00000008
.L_21:


//--------------------- .nv.callgraph             --------------------------
	.section	.nv.callgraph,"",@"SHT_CUDA_CALLGRAPH"
	.align	4
	.sectionentsize	8
	.align		4
        /*0000*/ 	.word	0x00000000
	.align		4
        /*0004*/ 	.word	0xffffffff
	.align		4
        /*0008*/ 	.word	0x00000000
	.align		4
        /*000c*/ 	.word	0xfffffffe
	.align		4
        /*0010*/ 	.word	0x00000000
	.align		4
        /*0014*/ 	.word	0xfffffffd
	.align		4
        /*0018*/ 	.word	0x00000000
	.align		4
        /*001c*/ 	.word	0xfffffffc


//--------------------- .text._Z12parallel_sumPfPKfi --------------------------
	.section	.text._Z12parallel_sumPfPKfi,"ax",@progbits
	.align	128
        .global         _Z12parallel_sumPfPKfi
        .type           _Z12parallel_sumPfPKfi,@function
        .size           _Z12parallel_sumPfPKfi,(.L_x_4 - _Z12parallel_sumPfPKfi)
        .other          _Z12parallel_sumPfPKfi,@"STO_CUDA_ENTRY STV_DEFAULT"
_Z12parallel_sumPfPKfi:
.text._Z12parallel_sumPfPKfi:
[----:B------:R-:W-:Y:S08]  /*0000*/  LDC R1, c[0x0][0x37c] ;  /* 0x0000df00ff017b82 */ /* 0x000ff00000000800 */
[----:B------:R-:W0:Y:S01]  /*0010*/  LDC.64 R4, c[0x0][0x380] ;  /* 0x0000e000ff047b82 */ /* 0x000e220000000a00 */
[----:B------:R-:W0:Y:S01]  /*0020*/  LDCU.64 UR4, c[0x0][0x358] ;  /* 0x00006b00ff0477ac */ /* 0x000e220008000a00 */
[----:B------:R-:W1:Y:S01]  /*0030*/  S2R R0, SR_CTAID.X ;  /* 0x0000000000007919 */ /* 0x000e620000002500 */
[----:B------:R-:W1:Y:S01]  /*0040*/  S2R R3, SR_TID.X ;  /* 0x0000000000037919 */ /* 0x000e620000002100 */
[----:B------:R-:W1:Y:S01]  /*0050*/  LDCU UR6, c[0x0][0x360] ;  /* 0x00006c00ff0677ac */ /* 0x000e620008000800 */
[----:B------:R-:W2:Y:S01]  /*0060*/  LDCU UR7, c[0x0][0x390] ;  /* 0x00007200ff0777ac */ /* 0x000ea20008000800 */
[----:B0-----:R0:W5:Y:S01]  /*0070*/  LDG.E R10, desc[UR4][R4.64] ;  /* 0x00000004040a7981 */ /* 0x001162000c1e1900 */
[----:B------:R-:W-:Y:S01]  /*0080*/  BSSY.RECONVERGENT B0, `(.L_x_0) ;  /* 0x000000f000007945 */ /* 0x000fe20003800200 */
[----:B------:R-:W-:-:S02]  /*0090*/  HFMA2 R9, -RZ, RZ, 0, 0 ;  /* 0x00000000ff097431 */ /* 0x000fc400000001ff */
[----:B-1----:R-:W-:-:S05]  /*00a0*/  IMAD R0, R0, UR6, R3 ;  /* 0x0000000600007c24 */ /* 0x002fca000f8e0203 */
[----:B--2---:R-:W-:-:S13]  /*00b0*/  ISETP.GE.AND P0, PT, R0, UR7, PT ;  /* 0x0000000700007c0c */ /* 0x004fda000bf06270 */
[----:B0-----:R-:W-:Y:S05]  /*00c0*/  @P0 BRA `(.L_x_1) ;  /* 0x0000000000280947 */ /* 0x001fea0003800000 */
[----:B------:R-:W0:Y:S01]  /*00d0*/  LDC R11, c[0x0][0x370] ;  /* 0x0000dc00ff0b7b82 */ /* 0x000e220000000800 */
[----:B------:R-:W-:-:S07]  /*00e0*/  MOV R9, RZ ;  /* 0x000000ff00097202 */ /* 0x000fce0000000f00 */
[----:B------:R-:W1:Y:S01]  /*00f0*/  LDC.64 R6, c[0x0][0x388] ;  /* 0x0000e200ff067b82 */ /* 0x000e620000000a00 */
[----:B0-----:R-:W-:-:S07]  /*0100*/  IMAD R11, R11, UR6, RZ ;  /* 0x000000060b0b7c24 */ /* 0x001fce000f8e02ff */
.L_x_2:
[----:B-1----:R-:W-:-:S06]  /*0110*/  IMAD.WIDE R2, R0, 0x4, R6 ;  /* 0x0000000400027825 */ /* 0x002fcc00078e0206 */
[----:B------:R-:W2:Y:S01]  /*0120*/  LDG.E R2, desc[UR4][R2.64] ;  /* 0x0000000402027981 */ /* 0x000ea2000c1e1900 */
[----:B------:R-:W-:-:S04]  /*0130*/  IADD3 R0, PT, PT, R11, R0, RZ ;  /* 0x000000000b007210 */ /* 0x000fc80007ffe0ff */
[----:B------:R-:W-:Y:S01]  /*0140*/  ISETP.GE.AND P0, PT, R0, UR7, PT ;  /* 0x0000000700007c0c */ /* 0x000fe2000bf06270 */
[----:B--2---:R-:W-:-:S12]  /*0150*/  FADD R9, R2, R9 ;  /* 0x0000000902097221 */ /* 0x004fd80000000000 */
[----:B------:R-:W-:Y:S05]  /*0160*/  @!P0 BRA `(.L_x_2) ;  /* 0xfffffffc00e88947 */ /* 0x000fea000383ffff */
.L_x_1:
[----:B------:R-:W-:Y:S05]  /*0170*/  BSYNC.RECONVERGENT B0 ;  /* 0x0000000000007941 */ /* 0x000fea0003800200 */
.L_x_0:
[C---:B-----5:R-:W-:Y:S01]  /*0180*/  FADD R11, R10.reuse, R9 ;  /* 0x000000090a0b7221 */ /* 0x060fe20000000000 */
[----:B------:R-:W-:Y:S05]  /*0190*/  YIELD ;  /* 0x0000000000007946 */ /* 0x000fea0003800000 */
[----:B------:R-:W2:Y:S02]  /*01a0*/  ATOMG.E.CAS.STRONG.GPU PT, R11, [R4], R10, R11 ;  /* 0x0000000a040b73a9 */ /* 0x000ea400001ee10b */
[-C--:B--2---:R-:W-:Y:S02]  /*01b0*/  ISETP.NE.AND P0, PT, R10, R11.reuse, PT ;  /* 0x0000000b0a00720c */ /* 0x084fe40003f05270 */
[----:B------:R-:W-:-:S11]  /*01c0*/  MOV R10, R11 ;  /* 0x0000000b000a7202 */ /* 0x000fd60000000f00 */
[----:B------:R-:W-:Y:S05]  /*01d0*/  @P0 BRA `(.L_x_0) ;  /* 0xfffffffc00e80947 */ /* 0x000fea000383ffff */
[----:B------:R-:W-:Y:S05]  /*01e0*/  EXIT ;  /* 0x000000000000794d */ /* 0x000fea0003800000 */
.L_x_3:
[----:B------:R-:W-:-:S00]  /*01f0*/  BRA `(.L_x_3) ;  /* 0xfffffffc00fc7947 */ /* 0x000fc0000383ffff */
[----:B------:R-:W-:-:S00]  /*0200*/  NOP ;  /* 0x0000000000007918 */ /* 0x000fc00000000000 */
[----:B------:R-:W-:-:S00]  /*0210*/  NOP ;  /* 0x0000000000007918 */ /* 0x000fc00000000000 */
[----:B------:R-:W-:-:S00]  /*0220*/  NOP ;  /* 0x0000000000007918 */ /* 0x000fc00000000000 */
[----:B------:R-:W-:-:S00]  /*0230*/  NOP ;  /* 0x0000000000007918 */ /* 0x000fc00000000000 */
[----:B------:R-:W-:-:S00]  /*0240*/  NOP ;  /* 0x0000000000007918 */ /* 0x000fc00000000000 */
[----:B------:R-:W-:-:S00]  /*0250*/  NOP ;  /* 0x0000000000007918 */ /* 0x000fc00000000000 */
[----:B------:R-:W-:-:S00]  /*0260*/  NOP ;  /* 0x0000000000007918 */ /* 0x000fc00000000000 */
[----:B------:R-:W-:-:S00]  /*0270*/  NOP ;  /* 0x0000000000007918 */ /* 0x000fc00000000000 */
.L_x_4:


//--------------------- .nv.shared.reserved.0     --------------------------
	.section	.nv.shared.reserved.0,"aw",@nobits
	.weak		__nv_reservedSMEM_offset_0_alias
	.size		__nv_reservedSMEM_offset_0_alias, 0, 64
	.other		__nv_reservedSMEM_offset_0_alias,@"STO_CUDA_RESERVED_SHARED STV_DEFAULT"
__nv_reservedSMEM_offset_0_alias:
	.zero		0
	.zero		64


//--------------------- .nv.constant0._Z12parallel_sumPfPKfi --------------------------
	.section	.nv.constant0._Z12parallel_sumPfPKfi,"a",@progbits
	.sectionflags	@""
	.align	4
.nv.constant0._Z12parallel_sumPfPKfi:
	.zero		916


//--------------------- SYMBOLS --------------------------

	.type		.nv.reservedSmem.offset0,@object
	.size		.nv.reservedSmem.offset0,0x4
